//
// Generated by NVIDIA NVVM Compiler
//
// Compiler Build ID: CL-36424714
// Cuda compilation tools, release 13.0, V13.0.88
// Based on NVVM 20.0.0
//

.version 9.0
.target sm_100
.address_size 64

	// .globl	_Z8pingpongv

.visible .entry _Z8pingpongv()
{


	ret;

}


// ===== COMPILED SASS (sm_100) =====

	.target	sm_100

	.elftype	@"ET_EXEC"


//--------------------- .note.nv.tkinfo           --------------------------
	.section	.note.nv.tkinfo,"",@"SHT_NOTE"
	.sectionflags	@"SHF_NOTE_NV_TKINFO"
	.tkinfo
        /*0018*/ 	.word	0x00000002
        /*0030*/ 	.string	""
        /*0030*/ 	.string	"ptxas"
        /*0030*/ 	.string	"Cuda compilation tools, release 13.0, V13.0.88"
        /*0030*/ 	.string	"Build cuda_13.0.r13.0/compiler.36424714_0"
        /*0030*/ 	.string	"-arch sm_100 -m 64 "



//--------------------- .note.nv.cuinfo           --------------------------
	.section	.note.nv.cuinfo,"",@"SHT_NOTE"
	.sectionflags	@"SHF_NOTE_NV_CUINFO"
        /*0018*/ 	.short	0x0002
        /*001a*/ 	.short	0x0064
        /*001c*/ 	.short	0x0082
	.zero		2


//--------------------- .nv.info                  --------------------------
	.section	.nv.info,"",@"SHT_CUDA_INFO"
	.align	4


	//----- nvinfo : EIATTR_REGCOUNT
	.align		4
        /*0000*/ 	.byte	0x04, 0x2f
        /*0002*/ 	.short	(.L_1 - .L_0)
	.align		4
.L_0:
        /*0004*/ 	.word	index@(_Z8pingpongv)
        /*0008*/ 	.word	0x00000004


	//----- nvinfo : EIATTR_FRAME_SIZE
	.align		4
.L_1:
        /*000c*/ 	.byte	0x04, 0x11
        /*000e*/ 	.short	(.L_3 - .L_2)
	.align		4
.L_2:
        /*0010*/ 	.word	index@(_Z8pingpongv)
        /*0014*/ 	.word	0x00000000


	//----- nvinfo : EIATTR_MIN_STACK_SIZE
	.align		4
.L_3:
        /*0018*/ 	.byte	0x04, 0x12
        /*001a*/ 	.short	(.L_5 - .L_4)
	.align		4
.L_4:
        /*001c*/ 	.word	index@(_Z8pingpongv)
        /*0020*/ 	.word	0x00000000
.L_5:


//--------------------- .nv.compat                --------------------------
	.section	.nv.compat,"",@"SHT_CUDA_COMPAT_INFO"
	.align	4
        /*0000*/ 	.byte	0x02, 0x09, 0x00, 0x00, 0x02, 0x02, 0x01, 0x00, 0x02, 0x05, 0x05, 0x00, 0x03, 0x07, 0x01, 0x01
        /*0010*/ 	.byte	0x02, 0x03, 0x00, 0x00, 0x02, 0x06, 0x01, 0x00, 0x04, 0x0b, 0x08, 0x00, 0x09, 0x00, 0x00, 0x00
        /*0020*/ 	.byte	0x00, 0x00, 0x00, 0x00


//--------------------- .nv.info._Z8pingpongv     --------------------------
	.section	.nv.info._Z8pingpongv,"",@"SHT_CUDA_INFO"
	.sectionflags	@""
	.align	4


	//----- nvinfo : EIATTR_CUDA_API_VERSION
	.align		4
        /*0000*/ 	.byte	0x04, 0x37
        /*0002*/ 	.short	(.L_7 - .L_6)
.L_6:
        /*0004*/ 	.word	0x00000082


	//----- nvinfo : EIATTR_SPARSE_MMA_MASK
	.align		4
.L_7:
        /*0008*/ 	.byte	0x03, 0x50
        /*000a*/ 	.short	0x0000


	//----- nvinfo : EIATTR_MAXREG_COUNT
	.align		4
        /*000c*/ 	.byte	0x03, 0x1b
        /*000e*/ 	.short	0x00ff


	//----- nvinfo : EIATTR_MERCURY_ISA_VERSION
	.align		4
        /*0010*/ 	.byte	0x03, 0x5f
        /*0012*/ 	.short	0x0101


	//----- nvinfo : EIATTR_VRC_CTA_INIT_COUNT
	.align		4
        /*0014*/ 	.byte	0x02, 0x4a
	.zero		1
	.zero		1


	//----- nvinfo : EIATTR_EXIT_INSTR_OFFSETS
	.align		4
        /*0018*/ 	.byte	0x04, 0x1c
        /*001a*/ 	.short	(.L_9 - .L_8)


	//   ....[0]....
.L_8:
        /*001c*/ 	.word	0x00000010


	//----- nvinfo : EIATTR_SW_WAR
	.align		4
.L_9:
        /*0020*/ 	.byte	0x04, 0x36
        /*0022*/ 	.short	(.L_11 - .L_10)
.L_10:
        /*0024*/ 	.word	0x00000008
.L_11:


//--------------------- .nv.callgraph             --------------------------
	.section	.nv.callgraph,"",@"SHT_CUDA_CALLGRAPH"
	.align	4
	.sectionentsize	8
	.align		4
        /*0000*/ 	.word	0x00000000
	.align		4
        /*0004*/ 	.word	0xffffffff
	.align		4
        /*0008*/ 	.word	0x00000000
	.align		4
        /*000c*/ 	.word	0xfffffffe
	.align		4
        /*0010*/ 	.word	0x00000000
	.align		4
        /*0014*/ 	.word	0xfffffffd
	.align		4
        /*0018*/ 	.word	0x00000000
	.align		4
        /*001c*/ 	.word	0xfffffffc


//--------------------- .text._Z8pingpongv        --------------------------
	.section	.text._Z8pingpongv,"ax",@progbits
	.align	128
        .global         _Z8pingpongv
        .type           _Z8pingpongv,@function
        .size           _Z8pingpongv,(.L_x_1 - _Z8pingpongv)
        .other          _Z8pingpongv,@"STO_CUDA_ENTRY STV_DEFAULT"
_Z8pingpongv:
.text._Z8pingpongv:
[----:B------:R-:W-:Y:S01]  /*0000*/  LDC R1, c[0x0][0x37c] ;  /* 0x0000df00ff017b82 */ /* 0x000fe20000000800 */
[----:B------:R-:W-:Y:S05]  /*0010*/  EXIT ;  /* 0x000000000000794d */ /* 0x000fea0003800000 */
.L_x_0:
[----:B------:R-:W-:-:S00]  /*0020*/  BRA `(.L_x_0) ;  /* 0xfffffffc00fc7947 */ /* 0x000fc0000383ffff */
[----:B------:R-:W-:-:S00]  /*0030*/  NOP ;  /* 0x0000000000007918 */ /* 0x000fc00000000000 */
        /* <DEDUP_REMOVED lines=12> */
.L_x_1:


//--------------------- .nv.shared.reserved.0     --------------------------
	.section	.nv.shared.reserved.0,"aw",@nobits
	.weak		__nv_reservedSMEM_offset_0_alias
	.size		__nv_reservedSMEM_offset_0_alias, 0, 64
	.other		__nv_reservedSMEM_offset_0_alias,@"STO_CUDA_RESERVED_SHARED STV_DEFAULT"
__nv_reservedSMEM_offset_0_alias:
	.zero		0
	.zero		64


//--------------------- .nv.constant0._Z8pingpongv --------------------------
	.section	.nv.constant0._Z8pingpongv,"a",@progbits
	.sectionflags	@""
	.align	4
.nv.constant0._Z8pingpongv:
	.zero		896


//--------------------- SYMBOLS --------------------------

	.type		.nv.reservedSmem.offset0,@object
	.size		.nv.reservedSmem.offset0,0x4
